	.headerflags	@"EF_CUDA_TEXMODE_UNIFIED EF_CUDA_64BIT_ADDRESS EF_CUDA_ACCELERATORS EF_CUDA_SM90 EF_CUDA_VIRTUAL_SM(EF_CUDA_SM90)"
	.elftype	@"ET_EXEC"


//--------------------- .nv.info                  --------------------------
	.section	.nv.info,"",@"SHT_CUDA_INFO"
	.align	4


	//----- nvinfo : EIATTR_REGCOUNT
	.align		4
        /*0000*/ 	.byte	0x04, 0x2f
        /*0002*/ 	.short	(.L_1 - .L_0)
	.align		4
.L_0:
        /*0004*/ 	.word	index@(triton_poi_fused_max_pool2d_with_indices_9)
        /*0008*/ 	.word	0x00000028


	//----- nvinfo : EIATTR_MIN_STACK_SIZE
	.align		4
.L_1:
        /*000c*/ 	.byte	0x04, 0x12
        /*000e*/ 	.short	(.L_3 - .L_2)
	.align		4
.L_2:
        /*0010*/ 	.word	index@(triton_poi_fused_max_pool2d_with_indices_9)
        /*0014*/ 	.word	0x00000000


	//----- nvinfo : EIATTR_FRAME_SIZE
	.align		4
.L_3:
        /*0018*/ 	.byte	0x04, 0x11
        /*001a*/ 	.short	(.L_5 - .L_4)
	.align		4
.L_4:
        /*001c*/ 	.word	index@(triton_poi_fused_max_pool2d_with_indices_9)
        /*0020*/ 	.word	0x00000000


	//----- nvinfo : EIATTR_MIN_STACK_SIZE
	.align		4
.L_5:
        /*0024*/ 	.byte	0x04, 0x12
        /*0026*/ 	.short	(.L_7 - .L_6)
	.align		4
.L_6:
        /*0028*/ 	.word	index@(triton_poi_fused_max_pool2d_with_indices_9)
        /*002c*/ 	.word	0x00000000
.L_7:


//--------------------- .nv.info.triton_poi_fused_max_pool2d_with_indices_9 --------------------------
	.section	.nv.info.triton_poi_fused_max_pool2d_with_indices_9,"",@"SHT_CUDA_INFO"
	.sectionflags	@""
	.align	4


	//----- nvinfo : EIATTR_CUDA_API_VERSION
	.align		4
        /*0000*/ 	.byte	0x04, 0x37
        /*0002*/ 	.short	(.L_9 - .L_8)
.L_8:
        /*0004*/ 	.word	0x0000007c


	//----- nvinfo : EIATTR_KPARAM_INFO
	.align		4
.L_9:
        /*0008*/ 	.byte	0x04, 0x17
        /*000a*/ 	.short	(.L_11 - .L_10)
.L_10:
        /*000c*/ 	.word	0x00000000
        /*0010*/ 	.short	0x0003
        /*0012*/ 	.short	0x0018
        /*0014*/ 	.byte	0x00, 0xf0, 0x11, 0x00


	//----- nvinfo : EIATTR_KPARAM_INFO
	.align		4
.L_11:
        /*0018*/ 	.byte	0x04, 0x17
        /*001a*/ 	.short	(.L_13 - .L_12)
.L_12:
        /*001c*/ 	.word	0x00000000
        /*0020*/ 	.short	0x0002
        /*0022*/ 	.short	0x0010
        /*0024*/ 	.byte	0x00, 0xf4, 0x21, 0x00


	//----- nvinfo : EIATTR_KPARAM_INFO
	.align		4
.L_13:
        /*0028*/ 	.byte	0x04, 0x17
        /*002a*/ 	.short	(.L_15 - .L_14)
.L_14:
        /*002c*/ 	.word	0x00000000
        /*0030*/ 	.short	0x0001
        /*0032*/ 	.short	0x0008
        /*0034*/ 	.byte	0x00, 0xf4, 0x21, 0x00


	//----- nvinfo : EIATTR_KPARAM_INFO
	.align		4
.L_15:
        /*0038*/ 	.byte	0x04, 0x17
        /*003a*/ 	.short	(.L_17 - .L_16)
.L_16:
        /*003c*/ 	.word	0x00000000
        /*0040*/ 	.short	0x0000
        /*0042*/ 	.short	0x0000
        /*0044*/ 	.byte	0x00, 0xf4, 0x21, 0x00


	//----- nvinfo : EIATTR_SPARSE_MMA_MASK
	.align		4
.L_17:
        /*0048*/ 	.byte	0x03, 0x50
        /*004a*/ 	.short	0x0000


	//----- nvinfo : EIATTR_MAXREG_COUNT
	.align		4
        /*004c*/ 	.byte	0x03, 0x1b
        /*004e*/ 	.short	0x00ff


	//----- nvinfo : EIATTR_EXIT_INSTR_OFFSETS
	.align		4
        /*0050*/ 	.byte	0x04, 0x1c
        /*0052*/ 	.short	(.L_19 - .L_18)


	//   ....[0]....
.L_18:
        /*0054*/ 	.word	0x00000ff0


	//----- nvinfo : EIATTR_REQNTID
	.align		4
.L_19:
        /*0058*/ 	.byte	0x04, 0x10
        /*005a*/ 	.short	(.L_21 - .L_20)
.L_20:
        /*005c*/ 	.word	0x00000080
        /*0060*/ 	.word	0x00000001
        /*0064*/ 	.word	0x00000001


	//----- nvinfo : EIATTR_CBANK_PARAM_SIZE
	.align		4
.L_21:
        /*0068*/ 	.byte	0x03, 0x19
        /*006a*/ 	.short	0x001c


	//----- nvinfo : EIATTR_PARAM_CBANK
	.align		4
        /*006c*/ 	.byte	0x04, 0x0a
        /*006e*/ 	.short	(.L_23 - .L_22)
	.align		4
.L_22:
        /*0070*/ 	.word	index@(.nv.constant0.triton_poi_fused_max_pool2d_with_indices_9)
        /*0074*/ 	.short	0x0210
        /*0076*/ 	.short	0x001c


	//----- nvinfo : EIATTR_SW_WAR
	.align		4
.L_23:
        /*0078*/ 	.byte	0x04, 0x36
        /*007a*/ 	.short	(.L_25 - .L_24)
.L_24:
        /*007c*/ 	.word	0x00000008
.L_25:


//--------------------- .nv.callgraph             --------------------------
	.section	.nv.callgraph,"",@"SHT_CUDA_CALLGRAPH"
	.align	4
	.sectionentsize	8
	.align		4
        /*0000*/ 	.word	0x00000000
	.align		4
        /*0004*/ 	.word	0xffffffff
	.align		4
        /*0008*/ 	.word	0x00000000
	.align		4
        /*000c*/ 	.word	0xfffffffe
	.align		4
        /*0010*/ 	.word	0x00000000
	.align		4
        /*0014*/ 	.word	0xfffffffd
	.align		4
        /*0018*/ 	.word	0x00000000
	.align		4
        /*001c*/ 	.word	0xfffffffc


//--------------------- .text.triton_poi_fused_max_pool2d_with_indices_9 --------------------------
	.section	.text.triton_poi_fused_max_pool2d_with_indices_9,"ax",@progbits
	.sectionflags	@"SHF_BARRIERS=1"
	.align	128
        .global         triton_poi_fused_max_pool2d_with_indices_9
        .type           triton_poi_fused_max_pool2d_with_indices_9,@function
        .size           triton_poi_fused_max_pool2d_with_indices_9,(.L_x_1 - triton_poi_fused_max_pool2d_with_indices_9)
        .other          triton_poi_fused_max_pool2d_with_indices_9,@"STO_CUDA_ENTRY STV_DEFAULT"
triton_poi_fused_max_pool2d_with_indices_9:
.text.triton_poi_fused_max_pool2d_with_indices_9:
[----:B------:R-:W-:Y:S01]  /*0000*/  LDC R1, c[0x0][0x28] ;  /* 0x00000a00ff017b82 */ /* 0x000fe20000000800 */
[----:B------:R-:W1:Y:S07]  /*0010*/  S2R R0, SR_TID.X ;  /* 0x0000000000007919 */ /* 0x000e6e0000002100 */
[----:B------:R-:W2:Y:S01]  /*0020*/  LDC.64 R6, c[0x0][0x210] ;  /* 0x00008400ff067b82 */ /* 0x000ea20000000a00 */
[----:B------:R-:W-:Y:S01]  /*0030*/  ULDC.64 UR4, c[0x0][0x210] ;  /* 0x0000840000047ab9 */ /* 0x000fe20000000a00 */
[----:B------:R-:W-:Y:S01]  /*0040*/  ULDC.64 UR6, c[0x0][0x208] ;  /* 0x0000820000067ab9 */ /* 0x000fe20000000a00 */
[----:B------:R-:W3:Y:S01]  /*0050*/  S2R R4, SR_CTAID.X ;  /* 0x0000000000047919 */ /* 0x000ee20000002500 */
[----:B------:R-:W-:Y:S01]  /*0060*/  ULDC.64 UR8, c[0x0][0x220] ;  /* 0x0000880000087ab9 */ /* 0x000fe20000000a00 */
[----:B-1----:R-:W-:-:S02]  /*0070*/  IMAD.SHL.U32 R24, R0, 0x8, RZ ;  /* 0x0000000800187824 */ /* 0x002fc400078e00ff */
[----:B---3--:R-:W-:-:S03]  /*0080*/  IMAD.SHL.U32 R3, R4, 0x400, RZ ;  /* 0x0000040004037824 */ /* 0x008fc600078e00ff */
[----:B------:R-:W-:Y:S02]  /*0090*/  LOP3.LUT R24, R24, 0x3f8, RZ, 0xc0, !PT ;  /* 0x000003f818187812 */ /* 0x000fe400078ec0ff */
[----:B------:R-:W-:Y:S02]  /*00a0*/  SHF.R.S32.HI R23, RZ, 0x15, R4 ;  /* 0x00000015ff177819 */ /* 0x000fe40000011404 */
[----:B------:R-:W-:Y:S02]  /*00b0*/  LOP3.LUT R2, R3, R24, RZ, 0xfc, !PT ;  /* 0x0000001803027212 */ /* 0x000fe400078efcff */
[----:B------:R-:W-:Y:S02]  /*00c0*/  SGXT R23, R23, 0x1 ;  /* 0x000000011717781a */ /* 0x000fe40000000200 */
[----:B------:R-:W-:Y:S02]  /*00d0*/  SHF.R.S32.HI R5, RZ, 0x1f, R2 ;  /* 0x0000001fff057819 */ /* 0x000fe40000011402 */
[----:B------:R-:W-:-:S02]  /*00e0*/  LEA.HI R9, R23, R2, RZ, 0xc ;  /* 0x0000000217097211 */ /* 0x000fc400078f60ff */
[----:B------:R-:W-:-:S03]  /*00f0*/  LEA.HI R5, R5, R2, RZ, 0x7 ;  /* 0x0000000205057211 */ /* 0x000fc600078f38ff */
[----:B------:R-:W-:Y:S01]  /*0100*/  IMAD.SHL.U32 R10, R9, 0x4, RZ ;  /* 0x00000004090a7824 */ /* 0x000fe200078e00ff */
[----:B------:R-:W-:Y:S02]  /*0110*/  SHF.R.S32.HI R4, RZ, 0x7, R5 ;  /* 0x00000007ff047819 */ /* 0x000fe40000011405 */
[----:B------:R-:W-:Y:S02]  /*0120*/  LOP3.LUT R29, R5, 0xffffff80, RZ, 0xc0, !PT ;  /* 0xffffff80051d7812 */ /* 0x000fe400078ec0ff */
[----:B------:R-:W-:Y:S02]  /*0130*/  LEA.HI R8, R4, R4, RZ, 0x5 ;  /* 0x0000000404087211 */ /* 0x000fe400078f28ff */
[----:B------:R-:W-:Y:S01]  /*0140*/  LOP3.LUT R10, R10, 0xffffc000, RZ, 0xc0, !PT ;  /* 0xffffc0000a0a7812 */ /* 0x000fe200078ec0ff */
[----:B------:R-:W-:Y:S01]  /*0150*/  IMAD.IADD R29, R2, 0x1, -R29 ;  /* 0x00000001021d7824 */ /* 0x000fe200078e0a1d */
[----:B------:R-:W-:-:S05]  /*0160*/  LOP3.LUT R9, R8, 0xffffe0, RZ, 0xc0, !PT ;  /* 0x00ffffe008097812 */ /* 0x000fca00078ec0ff */
[----:B------:R-:W-:-:S04]  /*0170*/  IMAD.IADD R9, R4, 0x1, -R9 ;  /* 0x0000000104097824 */ /* 0x000fc800078e0a09 */
[----:B------:R-:W-:-:S04]  /*0180*/  IMAD R34, R9, 0x100, R10 ;  /* 0x0000010009227824 */ /* 0x000fc800078e020a */
[--C-:B------:R-:W-:Y:S01]  /*0190*/  IMAD.IADD R17, R29, 0x1, R34.reuse ;  /* 0x000000011d117824 */ /* 0x100fe200078e0222 */
[----:B------:R-:W-:Y:S02]  /*01a0*/  SHF.R.S32.HI R26, RZ, 0x1f, R34 ;  /* 0x0000001fff1a7819 */ /* 0x000fe40000011422 */
[----:B------:R-:W-:Y:S01]  /*01b0*/  IADD3 R4, P0, R29, R34, RZ ;  /* 0x000000221d047210 */ /* 0x000fe20007f1e0ff */
[----:B--2---:R-:W-:-:S03]  /*01c0*/  IMAD.WIDE R16, R17, 0x4, R6 ;  /* 0x0000000411107825 */ /* 0x004fc600078e0206 */
[----:B------:R-:W-:Y:S02]  /*01d0*/  LEA.HI.X.SX32 R5, R29, R26, 0x1, P0 ;  /* 0x0000001a1d057211 */ /* 0x000fe400000f0eff */
[C---:B------:R-:W-:Y:S01]  /*01e0*/  LEA R12, P0, R4.reuse, UR4, 0x2 ;  /* 0x00000004040c7c11 */ /* 0x040fe2000f8010ff */
[----:B------:R-:W2:Y:S03]  /*01f0*/  LDG.E.128 R16, desc[UR6][R16.64] ;  /* 0x0000000610107981 */ /* 0x000ea6000c1e1d00 */
[----:B------:R-:W-:Y:S01]  /*0200*/  LEA.HI.X R13, R4, UR5, R5, 0x2, P0 ;  /* 0x00000005040d7c11 */ /* 0x000fe200080f1405 */
[----:B------:R-:W-:-:S05]  /*0210*/  VIADD R22, R34, 0x2000 ;  /* 0x0000200022167836 */ /* 0x000fca0000000000 */
[----:B------:R-:W2:Y:S01]  /*0220*/  LDG.E.128 R12, desc[UR6][R12.64+0x200] ;  /* 0x000200060c0c7981 */ /* 0x000ea2000c1e1d00 */
[----:B------:R-:W-:-:S04]  /*0230*/  IMAD.IADD R9, R29, 0x1, R22 ;  /* 0x000000011d097824 */ /* 0x000fc800078e0216 */
[----:B------:R-:W-:-:S06]  /*0240*/  IMAD.WIDE R8, R9, 0x4, R6 ;  /* 0x0000000409087825 */ /* 0x000fcc00078e0206 */
[----:B------:R-:W3:Y:S01]  /*0250*/  LDG.E.128 R8, desc[UR6][R8.64] ;  /* 0x0000000608087981 */ /* 0x000ee2000c1e1d00 */
[----:B------:R-:W-:-:S04]  /*0260*/  LOP3.LUT R24, R3, 0x4, R24, 0xfe, !PT ;  /* 0x0000000403187812 */ /* 0x000fc800078efe18 */
[----:B------:R-:W-:-:S04]  /*0270*/  LEA.HI R23, R23, R24, RZ, 0x7 ;  /* 0x0000001817177211 */ /* 0x000fc800078f38ff */
[----:B------:R-:W-:-:S05]  /*0280*/  LOP3.LUT R25, R23, 0xffffff80, RZ, 0xc0, !PT ;  /* 0xffffff8017197812 */ /* 0x000fca00078ec0ff */
[----:B------:R-:W-:Y:S02]  /*0290*/  IMAD.IADD R25, R24, 0x1, -R25 ;  /* 0x0000000118197824 */ /* 0x000fe400078e0a19 */
[----:B------:R-:W-:Y:S01]  /*02a0*/  VIADD R30, R34, 0x2080 ;  /* 0x00002080221e7836 */ /* 0x000fe20000000000 */
[----:B--2---:R-:W-:Y:S02]  /*02b0*/  FSETP.GT.AND P5, PT, R15, R19, PT ;  /* 0x000000130f00720b */ /* 0x004fe40003fa4000 */
[----:B------:R-:W-:Y:S02]  /*02c0*/  FSETP.GT.AND P2, PT, R14, R18, PT ;  /* 0x000000120e00720b */ /* 0x000fe40003f44000 */
[----:B------:R-:W-:Y:S02]  /*02d0*/  FSETP.GT.AND P3, PT, R12, R16, PT ;  /* 0x000000100c00720b */ /* 0x000fe40003f64000 */
[----:B------:R-:W-:Y:S02]  /*02e0*/  FSETP.GT.AND P4, PT, R13, R17, PT ;  /* 0x000000110d00720b */ /* 0x000fe40003f84000 */
[----:B------:R-:W-:-:S02]  /*02f0*/  FSETP.NAN.AND P1, PT, R15, R15, PT ;  /* 0x0000000f0f00720b */ /* 0x000fc40003f28000 */
[----:B------:R-:W-:-:S03]  /*0300*/  FSETP.NAN.AND P0, PT, R14, R14, PT ;  /* 0x0000000e0e00720b */ /* 0x000fc60003f08000 */
[----:B------:R-:W-:Y:S02]  /*0310*/  @!P5 SEL R15, R15, R19, P1 ;  /* 0x000000130f0fd207 */ /* 0x000fe40000800000 */
[----:B------:R-:W-:Y:S02]  /*0320*/  @!P2 SEL R14, R14, R18, P0 ;  /* 0x000000120e0ea207 */ /* 0x000fe40000000000 */
[----:B---3--:R-:W-:Y:S02]  /*0330*/  FSETP.NAN.AND P1, PT, R8, R8, PT ;  /* 0x000000080800720b */ /* 0x008fe40003f28000 */
[----:B------:R-:W-:Y:S02]  /*0340*/  FSETP.NAN.AND P0, PT, R12, R12, PT ;  /* 0x0000000c0c00720b */ /* 0x000fe40003f08000 */
[----:B------:R-:W-:Y:S02]  /*0350*/  P2R R5, PR, RZ, 0x4 ;  /* 0x00000004ff057803 */ /* 0x000fe40000000000 */
[----:B------:R-:W-:-:S02]  /*0360*/  FSETP.NAN.AND P2, PT, R13, R13, PT ;  /* 0x0000000d0d00720b */ /* 0x000fc40003f48000 */
[----:B------:R-:W-:Y:S02]  /*0370*/  @!P3 SEL R12, R12, R16, P0 ;  /* 0x000000100c0cb207 */ /* 0x000fe40000000000 */
[----:B------:R-:W-:Y:S02]  /*0380*/  FSETP.NAN.AND P0, PT, R9, R9, PT ;  /* 0x000000090900720b */ /* 0x000fe40003f08000 */
[----:B------:R-:W-:Y:S02]  /*0390*/  @!P4 SEL R13, R13, R17, P2 ;  /* 0x000000110d0dc207 */ /* 0x000fe40001000000 */
[----:B------:R-:W-:-:S04]  /*03a0*/  FSETP.GEU.AND P2, PT, R12, R8, PT ;  /* 0x000000080c00720b */ /* 0x000fc80003f4e000 */
[----:B------:R-:W-:Y:S02]  /*03b0*/  P2R R23, PR, RZ, 0x4 ;  /* 0x00000004ff177803 */ /* 0x000fe40000000000 */
[----:B------:R-:W-:Y:S02]  /*03c0*/  @!P1 SEL R8, R8, R12, !P2 ;  /* 0x0000000c08089207 */ /* 0x000fe40005000000 */
[----:B------:R-:W-:-:S04]  /*03d0*/  FSETP.GEU.AND P2, PT, R13, R9, PT ;  /* 0x000000090d00720b */ /* 0x000fc80003f4e000 */
[----:B------:R-:W-:Y:S02]  /*03e0*/  @!P0 SEL R9, R9, R13, !P2 ;  /* 0x0000000d09098207 */ /* 0x000fe40005000000 */
[----:B------:R-:W-:-:S04]  /*03f0*/  IADD3 R12, P0, R25, R34, RZ ;  /* 0x00000022190c7210 */ /* 0x000fc80007f1e0ff */
[----:B------:R-:W-:Y:S02]  /*0400*/  LEA.HI.X.SX32 R13, R25, R26, 0x1, P0 ;  /* 0x0000001a190d7211 */ /* 0x000fe400000f0eff */
[----:B------:R-:W-:-:S04]  /*0410*/  LEA R36, P0, R12, UR4, 0x2 ;  /* 0x000000040c247c11 */ /* 0x000fc8000f8010ff */
[----:B------:R-:W-:Y:S02]  /*0420*/  LEA.HI.X R37, R12, UR5, R13, 0x2, P0 ;  /* 0x000000050c257c11 */ /* 0x000fe400080f140d */
[-C--:B------:R-:W-:Y:S02]  /*0430*/  FSETP.NAN.AND P0, PT, R10, R10.reuse, PT ;  /* 0x0000000a0a00720b */ /* 0x080fe40003f08000 */
[----:B------:R-:W-:Y:S01]  /*0440*/  FSETP.GEU.AND P1, PT, R14, R10, PT ;  /* 0x0000000a0e00720b */ /* 0x000fe20003f2e000 */
[----:B------:R-:W-:-:S10]  /*0450*/  IMAD.IADD R17, R29, 0x1, R30 ;  /* 0x000000011d117824 */ /* 0x000fd400078e021e */
[----:B------:R-:W-:Y:S02]  /*0460*/  @!P0 SEL R10, R10, R14, !P1 ;  /* 0x0000000e0a0a8207 */ /* 0x000fe40004800000 */
[-C--:B------:R-:W-:Y:S01]  /*0470*/  FSETP.NAN.AND P0, PT, R11, R11.reuse, PT ;  /* 0x0000000b0b00720b */ /* 0x080fe20003f08000 */
[----:B------:R-:W-:Y:S01]  /*0480*/  IMAD.WIDE R16, R17, 0x4, R6 ;  /* 0x0000000411107825 */ /* 0x000fe200078e0206 */
[----:B------:R-:W-:Y:S02]  /*0490*/  P2R R26, PR, RZ, 0x2 ;  /* 0x00000002ff1a7803 */ /* 0x000fe40000000000 */
[----:B------:R-:W-:-:S09]  /*04a0*/  FSETP.GEU.AND P1, PT, R15, R11, PT ;  /* 0x0000000b0f00720b */ /* 0x000fd20003f2e000 */
[----:B------:R-:W-:Y:S02]  /*04b0*/  @!P0 SEL R11, R11, R15, !P1 ;  /* 0x0000000f0b0b8207 */ /* 0x000fe40004800000 */
[----:B------:R1:W2:Y:S01]  /*04c0*/  LDG.E.128 R12, desc[UR6][R16.64] ;  /* 0x00000006100c7981 */ /* 0x0002a2000c1e1d00 */
[----:B------:R-:W-:Y:S01]  /*04d0*/  P2R R27, PR, RZ, 0x2 ;  /* 0x00000002ff1b7803 */ /* 0x000fe20000000000 */
[----:B-1----:R-:W-:-:S04]  /*04e0*/  IMAD.IADD R17, R25, 0x1, R34 ;  /* 0x0000000119117824 */ /* 0x002fc800078e0222 */
[----:B------:R-:W-:-:S06]  /*04f0*/  IMAD.WIDE R16, R17, 0x4, R6 ;  /* 0x0000000411107825 */ /* 0x000fcc00078e0206 */
[----:B------:R-:W3:Y:S01]  /*0500*/  LDG.E.128 R16, desc[UR6][R16.64] ;  /* 0x0000000610107981 */ /* 0x000ee2000c1e1d00 */
[-C--:B--2---:R-:W-:Y:S02]  /*0510*/  FSETP.NAN.AND P0, PT, R15, R15.reuse, PT ;  /* 0x0000000f0f00720b */ /* 0x084fe40003f08000 */
[----:B------:R-:W-:-:S11]  /*0520*/  FSETP.GEU.AND P1, PT, R11, R15, PT ;  /* 0x0000000f0b00720b */ /* 0x000fd60003f2e000 */
[----:B------:R-:W-:Y:S02]  /*0530*/  @!P0 SEL R15, R15, R11, !P1 ;  /* 0x0000000b0f0f8207 */ /* 0x000fe40004800000 */
[-C--:B------:R-:W-:Y:S02]  /*0540*/  FSETP.NAN.AND P0, PT, R14, R14.reuse, PT ;  /* 0x0000000e0e00720b */ /* 0x080fe40003f08000 */
[----:B------:R-:W-:Y:S02]  /*0550*/  P2R R28, PR, RZ, 0x2 ;  /* 0x00000002ff1c7803 */ /* 0x000fe40000000000 */
[----:B------:R-:W-:-:S09]  /*0560*/  FSETP.GEU.AND P1, PT, R10, R14, PT ;  /* 0x0000000e0a00720b */ /* 0x000fd20003f2e000 */
        /* <DEDUP_REMOVED lines=9> */
[----:B------:R-:W3:Y:S01]  /*0600*/  LDG.E.128 R8, desc[UR6][R36.64+0x200] ;  /* 0x0002000624087981 */ /* 0x000ee2000c1e1d00 */
[----:B------:R-:W-:Y:S02]  /*0610*/  P2R R32, PR, RZ, 0x2 ;  /* 0x00000002ff207803 */ /* 0x000fe40000000000 */
[C---:B---3--:R-:W-:Y:S02]  /*0620*/  FSETP.GT.AND P1, PT, R9.reuse, R17, PT ;  /* 0x000000110900720b */ /* 0x048fe40003f24000 */
[----:B------:R-:W-:Y:S02]  /*0630*/  FSETP.NAN.AND P0, PT, R9, R9, PT ;  /* 0x000000090900720b */ /* 0x000fe40003f08000 */
[----:B------:R-:W-:-:S09]  /*0640*/  P2R R33, PR, RZ, 0x2 ;  /* 0x00000002ff217803 */ /* 0x000fd20000000000 */
[----:B------:R-:W-:Y:S02]  /*0650*/  @!P1 SEL R9, R9, R17, P0 ;  /* 0x0000001109099207 */ /* 0x000fe40000000000 */
[C---:B------:R-:W-:Y:S02]  /*0660*/  FSETP.GT.AND P1, PT, R10.reuse, R18, PT ;  /* 0x000000120a00720b */ /* 0x040fe40003f24000 */
[----:B------:R-:W-:Y:S02]  /*0670*/  FSETP.NAN.AND P0, PT, R10, R10, PT ;  /* 0x0000000a0a00720b */ /* 0x000fe40003f08000 */
[----:B------:R-:W-:-:S09]  /*0680*/  P2R R34, PR, RZ, 0x2 ;  /* 0x00000002ff227803 */ /* 0x000fd20000000000 */
[----:B------:R-:W-:Y:S02]  /*0690*/  @!P1 SEL R10, R10, R18, P0 ;  /* 0x000000120a0a9207 */ /* 0x000fe40000000000 */
[C---:B------:R-:W-:Y:S02]  /*06a0*/  FSETP.GT.AND P1, PT, R11.reuse, R19, PT ;  /* 0x000000130b00720b */ /* 0x040fe40003f24000 */
[----:B------:R-:W-:Y:S02]  /*06b0*/  FSETP.NAN.AND P0, PT, R11, R11, PT ;  /* 0x0000000b0b00720b */ /* 0x000fe40003f08000 */
[----:B------:R-:W-:-:S09]  /*06c0*/  P2R R35, PR, RZ, 0x2 ;  /* 0x00000002ff237803 */ /* 0x000fd20000000000 */
[----:B------:R-:W-:Y:S02]  /*06d0*/  @!P1 SEL R11, R11, R19, P0 ;  /* 0x000000130b0b9207 */ /* 0x000fe40000000000 */
[C---:B------:R-:W-:Y:S01]  /*06e0*/  FSETP.GT.AND P1, PT, R8.reuse, R16, PT ;  /* 0x000000100800720b */ /* 0x040fe20003f24000 */
[----:B------:R-:W-:Y:S01]  /*06f0*/  IMAD.IADD R17, R25, 0x1, R22 ;  /* 0x0000000119117824 */ /* 0x000fe200078e0216 */
[----:B------:R-:W-:-:S11]  /*0700*/  FSETP.NAN.AND P0, PT, R8, R8, PT ;  /* 0x000000080800720b */ /* 0x000fd60003f08000 */
[----:B------:R-:W-:Y:S01]  /*0710*/  @!P1 SEL R8, R8, R16, P0 ;  /* 0x0000001008089207 */ /* 0x000fe20000000000 */
[----:B------:R-:W-:-:S06]  /*0720*/  IMAD.WIDE R16, R17, 0x4, R6 ;  /* 0x0000000411107825 */ /* 0x000fcc00078e0206 */
[----:B------:R-:W2:Y:S01]  /*0730*/  LDG.E.128 R16, desc[UR6][R16.64] ;  /* 0x0000000610107981 */ /* 0x000ea2000c1e1d00 */
[----:B------:R-:W-:Y:S02]  /*0740*/  P2R R36, PR, RZ, 0x2 ;  /* 0x00000002ff247803 */ /* 0x000fe40000000000 */
[----:B------:R-:W-:Y:S02]  /*0750*/  P2R R24, PR, RZ, 0x4 ;  /* 0x00000004ff187803 */ /* 0x000fe40000000000 */
[----:B------:R-:W-:Y:S02]  /*0760*/  P2R R4, PR, RZ, 0x20 ;  /* 0x00000020ff047803 */ /* 0x000fe40000000000 */
[-C--:B--2---:R-:W-:Y:S02]  /*0770*/  FSETP.NAN.AND P0, PT, R19, R19.reuse, PT ;  /* 0x000000131300720b */ /* 0x084fe40003f08000 */
[----:B------:R-:W-:-:S04]  /*0780*/  FSETP.GEU.AND P1, PT, R11, R19, PT ;  /* 0x000000130b00720b */ /* 0x000fc80003f2e000 */
[----:B------:R-:W-:-:S07]  /*0790*/  P2R R22, PR, RZ, 0x2 ;  /* 0x00000002ff167803 */ /* 0x000fce0000000000 */
[----:B------:R-:W-:Y:S02]  /*07a0*/  @!P0 SEL R19, R19, R11, !P1 ;  /* 0x0000000b13138207 */ /* 0x000fe40004800000 */
[-C--:B------:R-:W-:Y:S02]  /*07b0*/  FSETP.NAN.AND P1, PT, R18, R18.reuse, PT ;  /* 0x000000121200720b */ /* 0x080fe40003f28000 */
[----:B------:R-:W-:-:S11]  /*07c0*/  FSETP.GEU.AND P0, PT, R10, R18, PT ;  /* 0x000000120a00720b */ /* 0x000fd60003f0e000 */
[----:B------:R-:W-:Y:S02]  /*07d0*/  @!P1 SEL R18, R18, R10, !P0 ;  /* 0x0000000a12129207 */ /* 0x000fe40004000000 */
[----:B------:R-:W-:Y:S02]  /*07e0*/  P2R R10, PR, RZ, 0x1 ;  /* 0x00000001ff0a7803 */ /* 0x000fe40000000000 */
[----:B------:R-:W-:-:S04]  /*07f0*/  ISETP.NE.AND P0, PT, R22, RZ, PT ;  /* 0x000000ff1600720c */ /* 0x000fc80003f05270 */
        /* <DEDUP_REMOVED lines=15> */
[----:B------:R-:W-:Y:S01]  /*08f0*/  ISETP.NE.AND P0, PT, R5, RZ, PT ;  /* 0x000000ff0500720c */ /* 0x000fe20003f05270 */
[----:B------:R-:W-:-:S04]  /*0900*/  IMAD.IADD R5, R25, 0x1, R30 ;  /* 0x0000000119057824 */ /* 0x000fc800078e021e */
[----:B------:R-:W-:-:S06]  /*0910*/  IMAD.WIDE R4, R5, 0x4, R6 ;  /* 0x0000000405047825 */ /* 0x000fcc00078e0206 */
[----:B------:R-:W2:Y:S01]  /*0920*/  LDG.E.128 R4, desc[UR6][R4.64] ;  /* 0x0000000604047981 */ /* 0x000ea2000c1e1d00 */
[-C--:B------:R-:W-:Y:S02]  /*0930*/  FSETP.NAN.AND P2, PT, R17, R17.reuse, PT ;  /* 0x000000111100720b */ /* 0x080fe40003f48000 */
[----:B------:R-:W-:Y:S02]  /*0940*/  P2R R21, PR, RZ, 0x8 ;  /* 0x00000008ff157803 */ /* 0x000fe40000000000 */
[----:B------:R-:W-:Y:S02]  /*0950*/  FSETP.NAN.AND P3, PT, R16, R16, PT ;  /* 0x000000101000720b */ /* 0x000fe40003f68000 */
[----:B------:R-:W-:Y:S02]  /*0960*/  P2R R20, PR, RZ, 0x10 ;  /* 0x00000010ff147803 */ /* 0x000fe40000000000 */
[----:B------:R-:W-:Y:S02]  /*0970*/  FSETP.GEU.AND P1, PT, R9, R17, PT ;  /* 0x000000110900720b */ /* 0x000fe40003f2e000 */
[----:B------:R-:W-:-:S03]  /*0980*/  P2R R37, PR, RZ, 0x1 ;  /* 0x00000001ff257803 */ /* 0x000fc60000000000 */
[----:B------:R-:W-:Y:S02]  /*0990*/  @!P2 SEL R17, R17, R9, !P1 ;  /* 0x000000091111a207 */ /* 0x000fe40004800000 */
[----:B------:R-:W-:Y:S02]  /*09a0*/  FSETP.GEU.AND P2, PT, R8, R16, PT ;  /* 0x000000100800720b */ /* 0x000fe40003f4e000 */
[----:B------:R-:W-:Y:S02]  /*09b0*/  ISETP.NE.AND P0, PT, R20, RZ, PT ;  /* 0x000000ff1400720c */ /* 0x000fe40003f05270 */
[----:B------:R-:W-:Y:S02]  /*09c0*/  @!P3 SEL R16, R16, R8, !P2 ;  /* 0x000000081010b207 */ /* 0x000fe40005000000 */
[----:B------:R-:W-:Y:S02]  /*09d0*/  P2R R20, PR, RZ, 0x1 ;  /* 0x00000001ff147803 */ /* 0x000fe40000000000 */
[----:B------:R-:W-:-:S04]  /*09e0*/  ISETP.NE.AND P0, PT, R21, RZ, PT ;  /* 0x000000ff1500720c */ /* 0x000fc80003f05270 */
[----:B------:R-:W-:Y:S02]  /*09f0*/  P2R R21, PR, RZ, 0x1 ;  /* 0x00000001ff157803 */ /* 0x000fe40000000000 */
        /* <DEDUP_REMOVED lines=8> */
[----:B------:R-:W1:Y:S01]  /*0a80*/  S2UR UR5, SR_CgaCtaId ;  /* 0x00000000000579c3 */ /* 0x000e620000008800 */
[----:B------:R-:W-:Y:S01]  /*0a90*/  UMOV UR4, 0x400 ;  /* 0x0000040000047882 */ /* 0x000fe20000000000 */
[----:B------:R-:W-:Y:S01]  /*0aa0*/  IMAD.SHL.U32 R0, R0, 0x4, RZ ;  /* 0x0000000400007824 */ /* 0x000fe200078e00ff */
[----:B-1----:R-:W-:-:S04]  /*0ab0*/  UPRMT UR4, UR5, 0x654, UR4 ;  /* 0x0000065405047896 */ /* 0x002fc80008000004 */
[----:B------:R-:W-:-:S04]  /*0ac0*/  LOP3.LUT R0, R0, 0x1fc, RZ, 0xc0, !PT ;  /* 0x000001fc00007812 */ /* 0x000fc800078ec0ff */
[----:B------:R-:W-:Y:S02]  /*0ad0*/  LEA R30, R0, UR4, 0x2 ;  /* 0x00000004001e7c11 */ /* 0x000fe4000f8e10ff */
[-C--:B--2---:R-:W-:Y:S02]  /*0ae0*/  FSETP.NAN.AND P4, PT, R7, R7.reuse, PT ;  /* 0x000000070700720b */ /* 0x084fe40003f88000 */
[----:B------:R-:W-:Y:S02]  /*0af0*/  FSETP.NAN.AND P5, PT, R6, R6, PT ;  /* 0x000000060600720b */ /* 0x000fe40003fa8000 */
[----:B------:R-:W-:Y:S02]  /*0b00*/  FSETP.GEU.AND P3, PT, R19, R7, PT ;  /* 0x000000071300720b */ /* 0x000fe40003f6e000 */
[----:B------:R-:W-:Y:S02]  /*0b10*/  FSETP.NAN.AND P6, PT, R5, R5, PT ;  /* 0x000000050500720b */ /* 0x000fe40003fc8000 */
[----:B------:R-:W-:-:S05]  /*0b20*/  FSETP.NAN.AND P0, PT, R4, R4, PT ;  /* 0x000000040400720b */ /* 0x000fca0003f08000 */
[----:B------:R-:W-:Y:S02]  /*0b30*/  @!P4 SEL R7, R7, R19, !P3 ;  /* 0x000000130707c207 */ /* 0x000fe40005800000 */
[----:B------:R-:W-:-:S04]  /*0b40*/  FSETP.GEU.AND P4, PT, R18, R6, PT ;  /* 0x000000061200720b */ /* 0x000fc80003f8e000 */
[----:B------:R-:W-:Y:S02]  /*0b50*/  @!P5 SEL R6, R6, R18, !P4 ;  /* 0x000000120606d207 */ /* 0x000fe40006000000 */
[----:B------:R-:W-:-:S04]  /*0b60*/  FSETP.GEU.AND P5, PT, R17, R5, PT ;  /* 0x000000051100720b */ /* 0x000fc80003fae000 */
[----:B------:R-:W-:Y:S02]  /*0b70*/  @!P6 SEL R5, R5, R17, !P5 ;  /* 0x000000110505e207 */ /* 0x000fe40006800000 */
[----:B------:R-:W-:-:S04]  /*0b80*/  FSETP.GEU.AND P6, PT, R16, R4, PT ;  /* 0x000000041000720b */ /* 0x000fc80003fce000 */
[----:B------:R-:W-:Y:S02]  /*0b90*/  @!P0 SEL R4, R4, R16, !P6 ;  /* 0x0000001004048207 */ /* 0x000fe40007000000 */
[----:B------:R-:W-:-:S04]  /*0ba0*/  ISETP.NE.AND P0, PT, R21, RZ, PT ;  /* 0x000000ff1500720c */ /* 0x000fc80003f05270 */
[----:B------:R-:W-:Y:S02]  /*0bb0*/  SEL R8, RZ, 0x1, !P0 ;  /* 0x00000001ff087807 */ /* 0x000fe40004000000 */
        /* <DEDUP_REMOVED lines=11> */
[----:B------:R-:W-:Y:S02]  /*0c70*/  SEL R8, R8, 0x2, P0 ;  /* 0x0000000208087807 */ /* 0x000fe40000000000 */
[----:B------:R-:W-:-:S04]  /*0c80*/  ISETP.NE.AND P0, PT, R24, RZ, PT ;  /* 0x000000ff1800720c */ /* 0x000fc80003f05270 */
[----:B------:R-:W-:Y:S02]  /*0c90*/  SEL R16, R16, 0x2, P0 ;  /* 0x0000000210107807 */ /* 0x000fe40000000000 */
[----:B------:R-:W-:-:S04]  /*0ca0*/  ISETP.NE.AND P0, PT, R26, RZ, PT ;  /* 0x000000ff1a00720c */ /* 0x000fc80003f05270 */
[----:B------:R-:W-:Y:S02]  /*0cb0*/  SEL R18, R18, 0x2, P0 ;  /* 0x0000000212127807 */ /* 0x000fe40000000000 */
[----:B------:R-:W-:Y:S02]  /*0cc0*/  ISETP.NE.AND P0, PT, R22, RZ, PT ;  /* 0x000000ff1600720c */ /* 0x000fe40003f05270 */
[----:B------:R-:W-:Y:S01]  /*0cd0*/  SEL R21, R18, 0x3, P1 ;  /* 0x0000000312157807 */ /* 0x000fe20000800000 */
[----:B------:R-:W1:Y:S01]  /*0ce0*/  LDC.64 R22, c[0x0][0x218] ;  /* 0x00008600ff167b82 */ /* 0x000e620000000a00 */
[----:B------:R-:W-:Y:S02]  /*0cf0*/  SEL R17, R17, 0x2, P0 ;  /* 0x0000000211117807 */ /* 0x000fe40000000000 */
[----:B------:R-:W-:-:S04]  /*0d00*/  ISETP.NE.AND P1, PT, R29, RZ, PT ;  /* 0x000000ff1d00720c */ /* 0x000fc80003f25270 */
[----:B------:R-:W-:Y:S02]  /*0d10*/  SEL R26, R17, 0x3, P1 ;  /* 0x00000003111a7807 */ /* 0x000fe40000800000 */
[----:B------:R-:W-:-:S04]  /*0d20*/  ISETP.NE.AND P1, PT, R31, RZ, PT ;  /* 0x000000ff1f00720c */ /* 0x000fc80003f25270 */
[----:B------:R-:W-:Y:S02]  /*0d30*/  SEL R24, R16, 0x3, P1 ;  /* 0x0000000310187807 */ /* 0x000fe40000800000 */
[----:B------:R-:W-:-:S04]  /*0d40*/  ISETP.NE.AND P1, PT, R32, RZ, PT ;  /* 0x000000ff2000720c */ /* 0x000fc80003f25270 */
[----:B------:R-:W-:Y:S02]  /*0d50*/  SEL R27, R8, 0x3, P1 ;  /* 0x00000003081b7807 */ /* 0x000fe40000800000 */
[----:B------:R-:W2:Y:S01]  /*0d60*/  S2R R8, SR_TID.X ;  /* 0x0000000000087919 */ /* 0x000ea20000002100 */
[----:B------:R-:W-:Y:S01]  /*0d70*/  ISETP.NE.AND P0, PT, R11, RZ, PT ;  /* 0x000000ff0b00720c */ /* 0x000fe20003f05270 */
[----:B--2---:R-:W-:-:S05]  /*0d80*/  IMAD.SHL.U32 R8, R8, 0x8, RZ ;  /* 0x0000000808087824 */ /* 0x004fca00078e00ff */
[----:B------:R-:W-:-:S04]  /*0d90*/  LOP3.LUT R8, R8, 0x3f8, RZ, 0xc0, !PT ;  /* 0x000003f808087812 */ /* 0x000fc800078ec0ff */
[----:B------:R-:W-:Y:S01]  /*0da0*/  LEA R29, R8, UR4, 0x2 ;  /* 0x00000004081d7c11 */ /* 0x000fe2000f8e10ff */
[----:B------:R-:W-:-:S04]  /*0db0*/  ULDC.64 UR4, c[0x0][0x218] ;  /* 0x0000860000047ab9 */ /* 0x000fc80000000a00 */
[----:B------:R-:W-:Y:S04]  /*0dc0*/  STS.128 [R29], R12 ;  /* 0x0000000c1d007388 */ /* 0x000fe80000000c00 */
[----:B------:R2:W-:Y:S01]  /*0dd0*/  STS.128 [R29+0x10], R4 ;  /* 0x000010041d007388 */ /* 0x0005e20000000c00 */
[----:B------:R-:W-:Y:S01]  /*0de0*/  SEL R19, R19, 0x2, P0 ;  /* 0x0000000213137807 */ /* 0x000fe20000000000 */
[----:B------:R-:W-:Y:S01]  /*0df0*/  BAR.SYNC.DEFER_BLOCKING 0x0 ;  /* 0x0000000000007b1d */ /* 0x000fe20000010000 */
[----:B------:R-:W-:Y:S02]  /*0e00*/  ISETP.NE.AND P0, PT, R10, RZ, PT ;  /* 0x000000ff0a00720c */ /* 0x000fe40003f05270 */
[----:B------:R-:W-:Y:S02]  /*0e10*/  ISETP.NE.AND P1, PT, R9, RZ, PT ;  /* 0x000000ff0900720c */ /* 0x000fe40003f25270 */
[----:B------:R-:W-:-:S02]  /*0e20*/  SEL R25, R19, 0x3, P3 ;  /* 0x0000000313197807 */ /* 0x000fc40001800000 */
[----:B------:R-:W-:Y:S01]  /*0e30*/  SEL R20, R20, 0x2, P0 ;  /* 0x0000000214147807 */ /* 0x000fe20000000000 */
[----:B------:R-:W3:Y:S04]  /*0e40*/  LDS.128 R8, [R30] ;  /* 0x000000001e087984 */ /* 0x000ee80000000c00 */
[----:B------:R-:W4:Y:S01]  /*0e50*/  LDS.128 R16, [R30+0x800] ;  /* 0x000800001e107984 */ /* 0x000f220000000c00 */
[----:B------:R-:W-:Y:S02]  /*0e60*/  ISETP.NE.AND P0, PT, R36, RZ, PT ;  /* 0x000000ff2400720c */ /* 0x000fe40003f05270 */
[----:B------:R-:W-:Y:S02]  /*0e70*/  ISETP.NE.AND P3, PT, R33, RZ, PT ;  /* 0x000000ff2100720c */ /* 0x000fe40003f65270 */
[----:B------:R-:W-:-:S02]  /*0e80*/  PRMT R21, R26, 0x3340, R21 ;  /* 0x000033401a157816 */ /* 0x000fc40000000015 */
[----:B------:R-:W-:Y:S02]  /*0e90*/  SEL R28, R20, 0x3, P4 ;  /* 0x00000003141c7807 */ /* 0x000fe40002000000 */
[----:B------:R-:W-:Y:S02]  /*0ea0*/  SEL R26, RZ, 0x1, !P3 ;  /* 0x00000001ff1a7807 */ /* 0x000fe40005800000 */
[----:B------:R-:W-:Y:S02]  /*0eb0*/  SEL R20, RZ, 0x1, !P0 ;  /* 0x00000001ff147807 */ /* 0x000fe40004000000 */
[----:B------:R-:W-:Y:S02]  /*0ec0*/  SEL R26, R26, 0x2, P1 ;  /* 0x000000021a1a7807 */ /* 0x000fe40000800000 */
[----:B------:R-:W-:Y:S02]  /*0ed0*/  SEL R20, R20, 0x2, P2 ;  /* 0x0000000214147807 */ /* 0x000fe40001000000 */
[----:B--2---:R-:W-:-:S02]  /*0ee0*/  LOP3.LUT R5, R3, R0, RZ, 0xfc, !PT ;  /* 0x0000000003057212 */ /* 0x004fc400078efcff */
[----:B------:R-:W-:Y:S02]  /*0ef0*/  SEL R26, R26, 0x3, P5 ;  /* 0x000000031a1a7807 */ /* 0x000fe40002800000 */
[----:B------:R-:W-:Y:S02]  /*0f00*/  SEL R7, R20, 0x3, P6 ;  /* 0x0000000314077807 */ /* 0x000fe40003000000 */
[----:B------:R-:W-:Y:S02]  /*0f10*/  SHF.R.S32.HI R0, RZ, 0x1f, R3 ;  /* 0x0000001fff007819 */ /* 0x000fe40000011403 */
[----:B------:R-:W-:Y:S02]  /*0f20*/  LEA R4, P0, R5, UR4, 0x2 ;  /* 0x0000000405047c11 */ /* 0x000fe4000f8010ff */
[----:B------:R-:W-:Y:S02]  /*0f30*/  PRMT R24, R27, 0x3340, R24 ;  /* 0x000033401b187816 */ /* 0x000fe40000000018 */
[----:B------:R-:W-:-:S02]  /*0f40*/  PRMT R25, R28, 0x3340, R25 ;  /* 0x000033401c197816 */ /* 0x000fc40000000019 */
[----:B------:R-:W-:Y:S02]  /*0f50*/  IADD3 R6, P1, R2, UR8, RZ ;  /* 0x0000000802067c10 */ /* 0x000fe4000ff3e0ff */
[----:B------:R-:W-:Y:S01]  /*0f60*/  PRMT R26, R7, 0x3340, R26 ;  /* 0x00003340071a7816 */ /* 0x000fe2000000001a */
[C---:B-1----:R-:W-:Y:S01]  /*0f70*/  IMAD.WIDE R22, R5.reuse, 0x4, R22 ;  /* 0x0000000405167825 */ /* 0x042fe200078e0216 */
[----:B------:R-:W-:Y:S02]  /*0f80*/  LEA.HI.X R5, R5, UR5, R0, 0x2, P0 ;  /* 0x0000000505057c11 */ /* 0x000fe400080f1400 */
[----:B------:R-:W-:Y:S02]  /*0f90*/  LEA.HI.X.SX32 R7, R2, UR9, 0x1, P1 ;  /* 0x0000000902077c11 */ /* 0x000fe400088f0eff */
[----:B------:R-:W-:Y:S02]  /*0fa0*/  PRMT R24, R24, 0x5410, R21 ;  /* 0x0000541018187816 */ /* 0x000fe40000000015 */
[----:B------:R-:W-:Y:S01]  /*0fb0*/  PRMT R25, R26, 0x5410, R25 ;  /* 0x000054101a197816 */ /* 0x000fe20000000019 */
[----:B---3--:R-:W-:Y:S04]  /*0fc0*/  STG.E.128 desc[UR6][R22.64], R8 ;  /* 0x0000000816007986 */ /* 0x008fe8000c101d06 */
[----:B----4-:R-:W-:Y:S04]  /*0fd0*/  STG.E.128 desc[UR6][R4.64+0x800], R16 ;  /* 0x0008001004007986 */ /* 0x010fe8000c101d06 */
[----:B------:R-:W-:Y:S01]  /*0fe0*/  STG.E.64 desc[UR6][R6.64], R24 ;  /* 0x0000001806007986 */ /* 0x000fe2000c101b06 */
[----:B------:R-:W-:Y:S05]  /*0ff0*/  EXIT ;  /* 0x000000000000794d */ /* 0x000fea0003800000 */
.L_x_0:
[----:B------:R-:W-:-:S00]  /*1000*/  BRA `(.L_x_0) ;  /* 0xfffffffc00fc7947 */ /* 0x000fc0000383ffff */
[----:B------:R-:W-:-:S00]  /*1010*/  NOP ;  /* 0x0000000000007918 */ /* 0x000fc00000000000 */
        /* <DEDUP_REMOVED lines=14> */
.L_x_1:


//--------------------- .nv.shared.triton_poi_fused_max_pool2d_with_indices_9 --------------------------
	.section	.nv.shared.triton_poi_fused_max_pool2d_with_indices_9,"aw",@nobits
	.sectionflags	@""
	.align	16
	.zero		1024


//--------------------- .nv.constant0.triton_poi_fused_max_pool2d_with_indices_9 --------------------------
	.section	.nv.constant0.triton_poi_fused_max_pool2d_with_indices_9,"a",@progbits
	.sectionflags	@""
	.align	4
.nv.constant0.triton_poi_fused_max_pool2d_with_indices_9:
	.zero		556
